	.headerflags	@"EF_CUDA_TEXMODE_UNIFIED EF_CUDA_64BIT_ADDRESS EF_CUDA_ACCELERATORS EF_CUDA_SM90 EF_CUDA_VIRTUAL_SM(EF_CUDA_SM90)"
	.elftype	@"ET_EXEC"


//--------------------- .nv.info                  --------------------------
	.section	.nv.info,"",@"SHT_CUDA_INFO"
	.align	4


	//----- nvinfo : EIATTR_REGCOUNT
	.align		4
        /*0000*/ 	.byte	0x04, 0x2f
        /*0002*/ 	.short	(.L_1 - .L_0)
	.align		4
.L_0:
        /*0004*/ 	.word	index@(triton_poi_fused_transpose_16)
        /*0008*/ 	.word	0x0000000e


	//----- nvinfo : EIATTR_MIN_STACK_SIZE
	.align		4
.L_1:
        /*000c*/ 	.byte	0x04, 0x12
        /*000e*/ 	.short	(.L_3 - .L_2)
	.align		4
.L_2:
        /*0010*/ 	.word	index@(triton_poi_fused_transpose_16)
        /*0014*/ 	.word	0x00000000


	//----- nvinfo : EIATTR_FRAME_SIZE
	.align		4
.L_3:
        /*0018*/ 	.byte	0x04, 0x11
        /*001a*/ 	.short	(.L_5 - .L_4)
	.align		4
.L_4:
        /*001c*/ 	.word	index@(triton_poi_fused_transpose_16)
        /*0020*/ 	.word	0x00000000


	//----- nvinfo : EIATTR_MIN_STACK_SIZE
	.align		4
.L_5:
        /*0024*/ 	.byte	0x04, 0x12
        /*0026*/ 	.short	(.L_7 - .L_6)
	.align		4
.L_6:
        /*0028*/ 	.word	index@(triton_poi_fused_transpose_16)
        /*002c*/ 	.word	0x00000000
.L_7:


//--------------------- .nv.info.triton_poi_fused_transpose_16 --------------------------
	.section	.nv.info.triton_poi_fused_transpose_16,"",@"SHT_CUDA_INFO"
	.sectionflags	@""
	.align	4


	//----- nvinfo : EIATTR_CUDA_API_VERSION
	.align		4
        /*0000*/ 	.byte	0x04, 0x37
        /*0002*/ 	.short	(.L_9 - .L_8)
.L_8:
        /*0004*/ 	.word	0x0000007c


	//----- nvinfo : EIATTR_KPARAM_INFO
	.align		4
.L_9:
        /*0008*/ 	.byte	0x04, 0x17
        /*000a*/ 	.short	(.L_11 - .L_10)
.L_10:
        /*000c*/ 	.word	0x00000000
        /*0010*/ 	.short	0x0003
        /*0012*/ 	.short	0x0014
        /*0014*/ 	.byte	0x00, 0xf0, 0x11, 0x00


	//----- nvinfo : EIATTR_KPARAM_INFO
	.align		4
.L_11:
        /*0018*/ 	.byte	0x04, 0x17
        /*001a*/ 	.short	(.L_13 - .L_12)
.L_12:
        /*001c*/ 	.word	0x00000000
        /*0020*/ 	.short	0x0002
        /*0022*/ 	.short	0x0010
        /*0024*/ 	.byte	0x00, 0xf0, 0x11, 0x00


	//----- nvinfo : EIATTR_KPARAM_INFO
	.align		4
.L_13:
        /*0028*/ 	.byte	0x04, 0x17
        /*002a*/ 	.short	(.L_15 - .L_14)
.L_14:
        /*002c*/ 	.word	0x00000000
        /*0030*/ 	.short	0x0001
        /*0032*/ 	.short	0x0008
        /*0034*/ 	.byte	0x00, 0xf4, 0x21, 0x00


	//----- nvinfo : EIATTR_KPARAM_INFO
	.align		4
.L_15:
        /*0038*/ 	.byte	0x04, 0x17
        /*003a*/ 	.short	(.L_17 - .L_16)
.L_16:
        /*003c*/ 	.word	0x00000000
        /*0040*/ 	.short	0x0000
        /*0042*/ 	.short	0x0000
        /*0044*/ 	.byte	0x00, 0xf4, 0x21, 0x00


	//----- nvinfo : EIATTR_SPARSE_MMA_MASK
	.align		4
.L_17:
        /*0048*/ 	.byte	0x03, 0x50
        /*004a*/ 	.short	0x0000


	//----- nvinfo : EIATTR_MAXREG_COUNT
	.align		4
        /*004c*/ 	.byte	0x03, 0x1b
        /*004e*/ 	.short	0x00ff


	//----- nvinfo : EIATTR_EXIT_INSTR_OFFSETS
	.align		4
        /*0050*/ 	.byte	0x04, 0x1c
        /*0052*/ 	.short	(.L_19 - .L_18)


	//   ....[0]....
.L_18:
        /*0054*/ 	.word	0x000002c0


	//   ....[1]....
        /*0058*/ 	.word	0x00000330


	//----- nvinfo : EIATTR_REQNTID
	.align		4
.L_19:
        /*005c*/ 	.byte	0x04, 0x10
        /*005e*/ 	.short	(.L_21 - .L_20)
.L_20:
        /*0060*/ 	.word	0x00000020
        /*0064*/ 	.word	0x00000001
        /*0068*/ 	.word	0x00000001


	//----- nvinfo : EIATTR_CBANK_PARAM_SIZE
	.align		4
.L_21:
        /*006c*/ 	.byte	0x03, 0x19
        /*006e*/ 	.short	0x0018


	//----- nvinfo : EIATTR_PARAM_CBANK
	.align		4
        /*0070*/ 	.byte	0x04, 0x0a
        /*0072*/ 	.short	(.L_23 - .L_22)
	.align		4
.L_22:
        /*0074*/ 	.word	index@(.nv.constant0.triton_poi_fused_transpose_16)
        /*0078*/ 	.short	0x0210
        /*007a*/ 	.short	0x0018


	//----- nvinfo : EIATTR_SW_WAR
	.align		4
.L_23:
        /*007c*/ 	.byte	0x04, 0x36
        /*007e*/ 	.short	(.L_25 - .L_24)
.L_24:
        /*0080*/ 	.word	0x00000008
.L_25:


//--------------------- .nv.callgraph             --------------------------
	.section	.nv.callgraph,"",@"SHT_CUDA_CALLGRAPH"
	.align	4
	.sectionentsize	8
	.align		4
        /*0000*/ 	.word	0x00000000
	.align		4
        /*0004*/ 	.word	0xffffffff
	.align		4
        /*0008*/ 	.word	0x00000000
	.align		4
        /*000c*/ 	.word	0xfffffffe
	.align		4
        /*0010*/ 	.word	0x00000000
	.align		4
        /*0014*/ 	.word	0xfffffffd
	.align		4
        /*0018*/ 	.word	0x00000000
	.align		4
        /*001c*/ 	.word	0xfffffffc


//--------------------- .text.triton_poi_fused_transpose_16 --------------------------
	.section	.text.triton_poi_fused_transpose_16,"ax",@progbits
	.sectionflags	@"SHF_BARRIERS=1"
	.align	128
        .global         triton_poi_fused_transpose_16
        .type           triton_poi_fused_transpose_16,@function
        .size           triton_poi_fused_transpose_16,(.L_x_1 - triton_poi_fused_transpose_16)
        .other          triton_poi_fused_transpose_16,@"STO_CUDA_ENTRY STV_DEFAULT"
triton_poi_fused_transpose_16:
.text.triton_poi_fused_transpose_16:
[----:B------:R-:W0:Y:S02]  /*0000*/  LDC R1, c[0x0][0x28] ;  /* 0x00000a00ff017b82 */ /* 0x000e240000000800 */
[----:B------:R-:W1:Y:S01]  /*0010*/  S2R R8, SR_TID.X ;  /* 0x0000000000087919 */ /* 0x000e620000002100 */
[----:B------:R-:W2:Y:S01]  /*0020*/  LDC.64 R2, c[0x0][0x210] ;  /* 0x00008400ff027b82 */ /* 0x000ea20000000a00 */
[----:B------:R-:W-:Y:S01]  /*0030*/  CS2R R10, SRZ ;  /* 0x00000000000a7805 */ /* 0x000fe2000001ff00 */
[----:B------:R-:W-:Y:S01]  /*0040*/  ULDC.64 UR6, c[0x0][0x208] ;  /* 0x0000820000067ab9 */ /* 0x000fe20000000a00 */
[----:B------:R-:W3:Y:S01]  /*0050*/  S2R R6, SR_CTAID.X ;  /* 0x0000000000067919 */ /* 0x000ee20000002500 */
[----:B------:R-:W4:Y:S01]  /*0060*/  S2R R0, SR_CTAID.Y ;  /* 0x0000000000007919 */ /* 0x000f220000002600 */
[----:B-1----:R-:W-:Y:S01]  /*0070*/  SHF.R.U32.HI R9, RZ, 0x3, R8 ;  /* 0x00000003ff097819 */ /* 0x002fe20000011608 */
[----:B------:R-:W-:Y:S02]  /*0080*/  IMAD.SHL.U32 R5, R8, 0x2, RZ ;  /* 0x0000000208057824 */ /* 0x000fe400078e00ff */
[----:B---3--:R-:W-:Y:S01]  /*0090*/  IMAD.SHL.U32 R6, R6, 0x4, RZ ;  /* 0x0000000406067824 */ /* 0x008fe200078e00ff */
[----:B------:R-:W-:Y:S01]  /*00a0*/  SGXT.U32 R9, R9, 0x2 ;  /* 0x000000020909781a */ /* 0x000fe20000000000 */
[----:B----4-:R-:W-:-:S03]  /*00b0*/  IMAD.SHL.U32 R0, R0, 0x10, RZ ;  /* 0x0000001000007824 */ /* 0x010fc600078e00ff */
[----:B------:R-:W-:Y:S02]  /*00c0*/  LOP3.LUT R7, R6, R9, RZ, 0xfc, !PT ;  /* 0x0000000906077212 */ /* 0x000fe400078efcff */
[----:B------:R-:W-:Y:S02]  /*00d0*/  LOP3.LUT R4, R0, 0xe, R5, 0xf8, !PT ;  /* 0x0000000e00047812 */ /* 0x000fe400078ef805 */
[----:B------:R-:W-:-:S03]  /*00e0*/  ISETP.GE.AND P0, PT, R7, 0x4, PT ;  /* 0x000000040700780c */ /* 0x000fc60003f06270 */
[----:B------:R-:W-:Y:S01]  /*00f0*/  IMAD R7, R7, 0x10, R4 ;  /* 0x0000001007077824 */ /* 0x000fe200078e0204 */
[----:B------:R-:W-:-:S03]  /*0100*/  ISETP.LT.AND P0, PT, R4, 0x10, !P0 ;  /* 0x000000100400780c */ /* 0x000fc60004701270 */
[----:B--2---:R-:W-:-:S10]  /*0110*/  IMAD.WIDE R2, R7, 0x4, R2 ;  /* 0x0000000407027825 */ /* 0x004fd400078e0202 */
[----:B------:R1:W2:Y:S01]  /*0120*/  @P0 LDG.E.EL.64 R10, desc[UR6][R2.64] ;  /* 0x00000006020a0981 */ /* 0x0002a2000c2e1b00 */
[----:B------:R-:W3:Y:S01]  /*0130*/  S2UR UR5, SR_CgaCtaId ;  /* 0x00000000000579c3 */ /* 0x000ee20000008800 */
[----:B------:R-:W-:Y:S01]  /*0140*/  IMAD.SHL.U32 R4, R8, 0x8, RZ ;  /* 0x0000000808047824 */ /* 0x000fe200078e00ff */
[----:B------:R-:W-:Y:S01]  /*0150*/  UMOV UR4, 0x400 ;  /* 0x0000040000047882 */ /* 0x000fe20000000000 */
[----:B------:R-:W-:Y:S02]  /*0160*/  SHF.R.U32.HI R7, RZ, 0x1, R8 ;  /* 0x00000001ff077819 */ /* 0x000fe40000011608 */
[----:B------:R-:W-:Y:S02]  /*0170*/  LOP3.LUT R6, R6, 0x2, R5, 0xf8, !PT ;  /* 0x0000000206067812 */ /* 0x000fe400078ef805 */
[----:B------:R-:W-:Y:S02]  /*0180*/  LOP3.LUT R4, R4, 0x38, RZ, 0xc0, !PT ;  /* 0x0000003804047812 */ /* 0x000fe400078ec0ff */
[----:B------:R-:W-:-:S02]  /*0190*/  SGXT.U32 R7, R7, 0x4 ;  /* 0x000000040707781a */ /* 0x000fc40000000000 */
[C---:B------:R-:W-:Y:S02]  /*01a0*/  LOP3.LUT R9, R4.reuse, R9, RZ, 0xfc, !PT ;  /* 0x0000000904097212 */ /* 0x040fe400078efcff */
[C---:B-1----:R-:W-:Y:S02]  /*01b0*/  LOP3.LUT R2, R4.reuse, 0x4, RZ, 0xfc, !PT ;  /* 0x0000000404027812 */ /* 0x042fe400078efcff */
[-C--:B------:R-:W-:Y:S02]  /*01c0*/  LEA.HI R4, R4, R9.reuse, RZ, 0x1e ;  /* 0x0000000904047211 */ /* 0x080fe400078ff0ff */
[----:B------:R-:W-:Y:S02]  /*01d0*/  LEA.HI R2, R2, R9, RZ, 0x1e ;  /* 0x0000000902027211 */ /* 0x000fe400078ff0ff */
[----:B------:R-:W-:Y:S02]  /*01e0*/  LOP3.LUT R7, R0, R7, RZ, 0xfc, !PT ;  /* 0x0000000700077212 */ /* 0x000fe400078efcff */
[----:B------:R-:W-:-:S02]  /*01f0*/  ISETP.GE.AND P0, PT, R6, 0x4, PT ;  /* 0x000000040600780c */ /* 0x000fc40003f06270 */
[----:B------:R-:W-:Y:S01]  /*0200*/  LOP3.LUT R0, R5, 0x3e, RZ, 0xc0, !PT ;  /* 0x0000003e05007812 */ /* 0x000fe200078ec0ff */
[----:B---3--:R-:W-:Y:S01]  /*0210*/  UPRMT UR4, UR5, 0x654, UR4 ;  /* 0x0000065405047896 */ /* 0x008fe20008000004 */
[----:B------:R-:W-:Y:S02]  /*0220*/  SHF.R.U32.HI R5, RZ, 0x2, R5 ;  /* 0x00000002ff057819 */ /* 0x000fe40000011605 */
[----:B------:R-:W-:Y:S02]  /*0230*/  ISETP.LT.AND P0, PT, R7, 0x10, !P0 ;  /* 0x000000100700780c */ /* 0x000fe40004701270 */
[----:B------:R-:W-:Y:S02]  /*0240*/  SGXT.U32 R5, R5, 0x4 ;  /* 0x000000040505781a */ /* 0x000fe40000000000 */
[----:B------:R-:W-:Y:S02]  /*0250*/  LEA R3, R4, UR4, 0x2 ;  /* 0x0000000404037c11 */ /* 0x000fe4000f8e10ff */
[----:B------:R-:W-:Y:S01]  /*0260*/  LEA R2, R2, UR4, 0x2 ;  /* 0x0000000402027c11 */ /* 0x000fe2000f8e10ff */
[----:B------:R-:W-:-:S05]  /*0270*/  IMAD.IADD R0, R0, 0x1, R5 ;  /* 0x0000000100007824 */ /* 0x000fca00078e0205 */
[----:B------:R-:W-:Y:S01]  /*0280*/  LEA R0, R0, UR4, 0x2 ;  /* 0x0000000400007c11 */ /* 0x000fe2000f8e10ff */
[----:B--2---:R1:W-:Y:S04]  /*0290*/  STS [R3], R10 ;  /* 0x0000000a03007388 */ /* 0x0043e80000000800 */
[----:B------:R1:W-:Y:S01]  /*02a0*/  STS [R2+0x10], R11 ;  /* 0x0000100b02007388 */ /* 0x0003e20000000800 */
[----:B------:R-:W-:Y:S06]  /*02b0*/  BAR.SYNC.DEFER_BLOCKING 0x0 ;  /* 0x0000000000007b1d */ /* 0x000fec0000010000 */
[----:B-1----:R-:W-:Y:S05]  /*02c0*/  @!P0 EXIT ;  /* 0x000000000000894d */ /* 0x002fea0003800000 */
[----:B------:R-:W-:Y:S01]  /*02d0*/  LDS R4, [R0] ;  /* 0x0000000000047984 */ /* 0x000fe20000000800 */
[----:B------:R-:W0:Y:S01]  /*02e0*/  LDC.64 R2, c[0x0][0x218] ;  /* 0x00008600ff027b82 */ /* 0x000e220000000a00 */
[----:B------:R-:W-:Y:S02]  /*02f0*/  IMAD R7, R7, 0x4, R6 ;  /* 0x0000000407077824 */ /* 0x000fe400078e0206 */
[----:B------:R-:W1:Y:S02]  /*0300*/  LDS R5, [R0+0x4] ;  /* 0x0000040000057984 */ /* 0x000e640000000800 */
[----:B0-----:R-:W-:-:S05]  /*0310*/  IMAD.WIDE R2, R7, 0x4, R2 ;  /* 0x0000000407027825 */ /* 0x001fca00078e0202 */
[----:B-1----:R-:W-:Y:S01]  /*0320*/  STG.E.64 desc[UR6][R2.64], R4 ;  /* 0x0000000402007986 */ /* 0x002fe2000c101b06 */
[----:B------:R-:W-:Y:S05]  /*0330*/  EXIT ;  /* 0x000000000000794d */ /* 0x000fea0003800000 */
.L_x_0:
[----:B------:R-:W-:-:S00]  /*0340*/  BRA `(.L_x_0) ;  /* 0xfffffffc00fc7947 */ /* 0x000fc0000383ffff */
[----:B------:R-:W-:-:S00]  /*0350*/  NOP ;  /* 0x0000000000007918 */ /* 0x000fc00000000000 */
        /* <DEDUP_REMOVED lines=10> */
.L_x_1:


//--------------------- .nv.shared.triton_poi_fused_transpose_16 --------------------------
	.section	.nv.shared.triton_poi_fused_transpose_16,"aw",@nobits
	.sectionflags	@""
	.align	16
	.zero		1024


//--------------------- .nv.constant0.triton_poi_fused_transpose_16 --------------------------
	.section	.nv.constant0.triton_poi_fused_transpose_16,"a",@progbits
	.sectionflags	@""
	.align	4
.nv.constant0.triton_poi_fused_transpose_16:
	.zero		552
